//
// Generated by NVIDIA NVVM Compiler
//
// Compiler Build ID: CL-36424714
// Cuda compilation tools, release 13.0, V13.0.88
// Based on NVVM 20.0.0
//

.version 9.0
.target sm_100
.address_size 64

	// .globl	_Z20parallel_processEdgePiS_S_i
.global .attribute(.managed) .align 4 .b8 parent[48000];
.global .attribute(.managed) .align 4 .b8 dist[48000];
.global .attribute(.managed) .align 1 .b8 fixed[12000];
.global .attribute(.managed) .align 4 .b8 Q[48000];
.global .attribute(.managed) .align 4 .b8 R[48000];
.global .attribute(.managed) .align 4 .b8 T[1152000000];
.global .attribute(.managed) .align 4 .b8 mwe[1152000000];
.global .attribute(.managed) .align 4 .u32 z_device;
.global .attribute(.managed) .align 4 .u32 Q_index;
.global .attribute(.managed) .align 4 .u32 R_index;
.global .attribute(.managed) .align 4 .u32 mwe_index;
.global .attribute(.managed) .align 4 .u32 T_index;
.global .attribute(.managed) .align 4 .u32 edge_cnt;

.visible .entry _Z20parallel_processEdgePiS_S_i(
	.param .u64 .ptr .align 1 _Z20parallel_processEdgePiS_S_i_param_0,
	.param .u64 .ptr .align 1 _Z20parallel_processEdgePiS_S_i_param_1,
	.param .u64 .ptr .align 1 _Z20parallel_processEdgePiS_S_i_param_2,
	.param .u32 _Z20parallel_processEdgePiS_S_i_param_3
)
{
	.reg .pred 	%p<42>;
	.reg .b16 	%rs<3>;
	.reg .b32 	%r<56>;
	.reg .b64 	%rd<36>;

	ld.param.u64 	%rd5, [_Z20parallel_processEdgePiS_S_i_param_0];
	ld.param.u64 	%rd6, [_Z20parallel_processEdgePiS_S_i_param_1];
	ld.param.u64 	%rd7, [_Z20parallel_processEdgePiS_S_i_param_2];
	ld.param.u32 	%r9, [_Z20parallel_processEdgePiS_S_i_param_3];
	mov.u32 	%r10, %tid.x;
	mov.u32 	%r11, %ntid.x;
	mov.u32 	%r12, %ctaid.x;
	mad.lo.s32 	%r1, %r11, %r12, %r10;
	ld.global.u32 	%r2, [edge_cnt];
	setp.ge.s32 	%p1, %r1, %r2;
	@%p1 bra 	$L__BB0_45;
	cvta.to.global.u64 	%rd8, %rd5;
	mul.wide.s32 	%rd9, %r1, 4;
	add.s64 	%rd10, %rd8, %rd9;
	ld.global.u32 	%r13, [%rd10];
	setp.ne.s32 	%p2, %r13, %r9;
	@%p2 bra 	$L__BB0_45;
	cvta.to.global.u64 	%rd11, %rd6;
	add.s64 	%rd13, %rd11, %rd9;
	ld.global.u32 	%r3, [%rd13];
	cvta.to.global.u64 	%rd14, %rd7;
	add.s64 	%rd15, %rd14, %rd9;
	ld.global.u32 	%r4, [%rd15];
	cvt.s64.s32 	%rd16, %r3;
	mov.u64 	%rd17, fixed;
	add.s64 	%rd1, %rd17, %rd16;
	ld.global.u8 	%rs1, [%rd1];
	setp.ne.s16 	%p3, %rs1, 0;
	@%p3 bra 	$L__BB0_44;
	setp.lt.s32 	%p4, %r2, 1;
	@%p4 bra 	$L__BB0_8;
	mov.b32 	%r54, 0;
	mov.u64 	%rd19, mwe;
$L__BB0_5:
	mul.wide.u32 	%rd18, %r54, 8;
	add.s64 	%rd2, %rd19, %rd18;
	ld.global.u32 	%r15, [%rd2];
	setp.ne.s32 	%p5, %r15, %r9;
	@%p5 bra 	$L__BB0_7;
	ld.global.u32 	%r16, [%rd2+4];
	setp.eq.s32 	%p6, %r16, %r3;
	@%p6 bra 	$L__BB0_46;
$L__BB0_7:
	add.s32 	%r54, %r54, 1;
	setp.eq.s32 	%p7, %r54, %r2;
	@%p7 bra 	$L__BB0_8;
	bra.uni 	$L__BB0_5;
$L__BB0_8:
	mul.wide.s32 	%rd20, %r3, 4;
	mov.u64 	%rd21, dist;
	add.s64 	%rd3, %rd21, %rd20;
	ld.global.u32 	%r17, [%rd3];
	setp.le.s32 	%p8, %r17, %r4;
	@%p8 bra 	$L__BB0_44;
	st.global.u32 	[%rd3], %r4;
	mov.u64 	%rd23, parent;
	add.s64 	%rd24, %rd23, %rd20;
	st.global.u32 	[%rd24], %r9;
	mov.b32 	%r55, 0;
	mov.u64 	%rd26, Q;
	bra.uni 	$L__BB0_42;
$L__BB0_10:
	ld.global.u32 	%r20, [%rd4+4];
	setp.eq.s32 	%p10, %r20, %r3;
	@%p10 bra 	$L__BB0_44;
	ld.global.u32 	%r21, [%rd4+8];
	setp.eq.s32 	%p11, %r21, %r3;
	@%p11 bra 	$L__BB0_44;
	ld.global.u32 	%r22, [%rd4+12];
	setp.eq.s32 	%p12, %r22, %r3;
	@%p12 bra 	$L__BB0_44;
	ld.global.u32 	%r23, [%rd4+16];
	setp.eq.s32 	%p13, %r23, %r3;
	@%p13 bra 	$L__BB0_44;
	ld.global.u32 	%r24, [%rd4+20];
	setp.eq.s32 	%p14, %r24, %r3;
	@%p14 bra 	$L__BB0_44;
	ld.global.u32 	%r25, [%rd4+24];
	setp.eq.s32 	%p15, %r25, %r3;
	@%p15 bra 	$L__BB0_44;
	ld.global.u32 	%r26, [%rd4+28];
	setp.eq.s32 	%p16, %r26, %r3;
	@%p16 bra 	$L__BB0_44;
	ld.global.u32 	%r27, [%rd4+32];
	setp.eq.s32 	%p17, %r27, %r3;
	@%p17 bra 	$L__BB0_44;
	ld.global.u32 	%r28, [%rd4+36];
	setp.eq.s32 	%p18, %r28, %r3;
	@%p18 bra 	$L__BB0_44;
	ld.global.u32 	%r29, [%rd4+40];
	setp.eq.s32 	%p19, %r29, %r3;
	@%p19 bra 	$L__BB0_44;
	ld.global.u32 	%r30, [%rd4+44];
	setp.eq.s32 	%p20, %r30, %r3;
	@%p20 bra 	$L__BB0_44;
	ld.global.u32 	%r31, [%rd4+48];
	setp.eq.s32 	%p21, %r31, %r3;
	@%p21 bra 	$L__BB0_44;
	ld.global.u32 	%r32, [%rd4+52];
	setp.eq.s32 	%p22, %r32, %r3;
	@%p22 bra 	$L__BB0_44;
	ld.global.u32 	%r33, [%rd4+56];
	setp.eq.s32 	%p23, %r33, %r3;
	@%p23 bra 	$L__BB0_44;
	ld.global.u32 	%r34, [%rd4+60];
	setp.eq.s32 	%p24, %r34, %r3;
	@%p24 bra 	$L__BB0_44;
	ld.global.u32 	%r35, [%rd4+64];
	setp.eq.s32 	%p25, %r35, %r3;
	@%p25 bra 	$L__BB0_44;
	ld.global.u32 	%r36, [%rd4+68];
	setp.eq.s32 	%p26, %r36, %r3;
	@%p26 bra 	$L__BB0_44;
	ld.global.u32 	%r37, [%rd4+72];
	setp.eq.s32 	%p27, %r37, %r3;
	@%p27 bra 	$L__BB0_44;
	ld.global.u32 	%r38, [%rd4+76];
	setp.eq.s32 	%p28, %r38, %r3;
	@%p28 bra 	$L__BB0_44;
	ld.global.u32 	%r39, [%rd4+80];
	setp.eq.s32 	%p29, %r39, %r3;
	@%p29 bra 	$L__BB0_44;
	ld.global.u32 	%r40, [%rd4+84];
	setp.eq.s32 	%p30, %r40, %r3;
	@%p30 bra 	$L__BB0_44;
	ld.global.u32 	%r41, [%rd4+88];
	setp.eq.s32 	%p31, %r41, %r3;
	@%p31 bra 	$L__BB0_44;
	ld.global.u32 	%r42, [%rd4+92];
	setp.eq.s32 	%p32, %r42, %r3;
	@%p32 bra 	$L__BB0_44;
	ld.global.u32 	%r43, [%rd4+96];
	setp.eq.s32 	%p33, %r43, %r3;
	@%p33 bra 	$L__BB0_44;
	ld.global.u32 	%r44, [%rd4+100];
	setp.eq.s32 	%p34, %r44, %r3;
	@%p34 bra 	$L__BB0_44;
	ld.global.u32 	%r45, [%rd4+104];
	setp.eq.s32 	%p35, %r45, %r3;
	@%p35 bra 	$L__BB0_44;
	ld.global.u32 	%r46, [%rd4+108];
	setp.eq.s32 	%p36, %r46, %r3;
	@%p36 bra 	$L__BB0_44;
	ld.global.u32 	%r47, [%rd4+112];
	setp.eq.s32 	%p37, %r47, %r3;
	@%p37 bra 	$L__BB0_44;
	ld.global.u32 	%r48, [%rd4+116];
	setp.eq.s32 	%p38, %r48, %r3;
	@%p38 bra 	$L__BB0_44;
	ld.global.u32 	%r49, [%rd4+120];
	setp.eq.s32 	%p39, %r49, %r3;
	@%p39 bra 	$L__BB0_44;
	ld.global.u32 	%r50, [%rd4+124];
	setp.eq.s32 	%p40, %r50, %r3;
	@%p40 bra 	$L__BB0_44;
	add.s32 	%r55, %r55, 32;
	setp.eq.s32 	%p41, %r55, 12000;
	@%p41 bra 	$L__BB0_43;
$L__BB0_42:
	mul.wide.u32 	%rd25, %r55, 4;
	add.s64 	%rd4, %rd26, %rd25;
	ld.global.u32 	%r19, [%rd4];
	setp.eq.s32 	%p9, %r19, %r3;
	@%p9 bra 	$L__BB0_44;
	bra.uni 	$L__BB0_10;
$L__BB0_43:
	atom.global.add.u32 	%r51, [Q_index], 1;
	mul.wide.s32 	%rd27, %r51, 4;
	add.s64 	%rd29, %rd26, %rd27;
	st.global.u32 	[%rd29], %r3;
$L__BB0_44:
	bar.sync 	0;
$L__BB0_45:
	ret;
$L__BB0_46:
	mov.b16 	%rs2, 1;
	st.global.u8 	[%rd1], %rs2;
	atom.global.add.u32 	%r52, [T_index], 1;
	mul.wide.s32 	%rd30, %r52, 8;
	mov.u64 	%rd31, T;
	add.s64 	%rd32, %rd31, %rd30;
	st.global.u32 	[%rd32], %r3;
	st.global.u32 	[%rd32+4], %r9;
	atom.global.add.u32 	%r53, [R_index], 1;
	mul.wide.s32 	%rd33, %r53, 4;
	mov.u64 	%rd34, R;
	add.s64 	%rd35, %rd34, %rd33;
	st.global.u32 	[%rd35], %r3;
	bra.uni 	$L__BB0_44;

}


// ===== COMPILED SASS (sm_100) =====

	.target	sm_100

	.elftype	@"ET_EXEC"


//--------------------- .note.nv.tkinfo           --------------------------
	.section	.note.nv.tkinfo,"",@"SHT_NOTE"
	.sectionflags	@"SHF_NOTE_NV_TKINFO"
	.tkinfo
        /*0018*/ 	.word	0x00000002
        /*0030*/ 	.string	""
        /*0030*/ 	.string	"ptxas"
        /*0030*/ 	.string	"Cuda compilation tools, release 13.0, V13.0.88"
        /*0030*/ 	.string	"Build cuda_13.0.r13.0/compiler.36424714_0"
        /*0030*/ 	.string	"-arch sm_100 -m 64 "



//--------------------- .note.nv.cuinfo           --------------------------
	.section	.note.nv.cuinfo,"",@"SHT_NOTE"
	.sectionflags	@"SHF_NOTE_NV_CUINFO"
        /*0018*/ 	.short	0x0002
        /*001a*/ 	.short	0x0064
        /*001c*/ 	.short	0x0082
	.zero		2


//--------------------- .nv.info                  --------------------------
	.section	.nv.info,"",@"SHT_CUDA_INFO"
	.align	4


	//----- nvinfo : EIATTR_REGCOUNT
	.align		4
        /*0000*/ 	.byte	0x04, 0x2f
        /*0002*/ 	.short	(.L_14 - .L_13)
	.align		4
.L_13:
        /*0004*/ 	.word	index@(_Z20parallel_processEdgePiS_S_i)
        /*0008*/ 	.word	0x00000011


	//----- nvinfo : EIATTR_FRAME_SIZE
	.align		4
.L_14:
        /*000c*/ 	.byte	0x04, 0x11
        /*000e*/ 	.short	(.L_16 - .L_15)
	.align		4
.L_15:
        /*0010*/ 	.word	index@(_Z20parallel_processEdgePiS_S_i)
        /*0014*/ 	.word	0x00000000


	//----- nvinfo : EIATTR_MIN_STACK_SIZE
	.align		4
.L_16:
        /*0018*/ 	.byte	0x04, 0x12
        /*001a*/ 	.short	(.L_18 - .L_17)
	.align		4
.L_17:
        /*001c*/ 	.word	index@(_Z20parallel_processEdgePiS_S_i)
        /*0020*/ 	.word	0x00000000
.L_18:


//--------------------- .nv.compat                --------------------------
	.section	.nv.compat,"",@"SHT_CUDA_COMPAT_INFO"
	.align	4
        /*0000*/ 	.byte	0x02, 0x09, 0x00, 0x00, 0x02, 0x02, 0x01, 0x00, 0x02, 0x05, 0x05, 0x00, 0x03, 0x07, 0x01, 0x01
        /*0010*/ 	.byte	0x02, 0x03, 0x00, 0x00, 0x02, 0x06, 0x01, 0x00, 0x04, 0x0b, 0x08, 0x00, 0x09, 0x00, 0x00, 0x00
        /*0020*/ 	.byte	0x00, 0x00, 0x00, 0x00


//--------------------- .nv.info._Z20parallel_processEdgePiS_S_i --------------------------
	.section	.nv.info._Z20parallel_processEdgePiS_S_i,"",@"SHT_CUDA_INFO"
	.sectionflags	@""
	.align	4


	//----- nvinfo : EIATTR_CUDA_API_VERSION
	.align		4
        /*0000*/ 	.byte	0x04, 0x37
        /*0002*/ 	.short	(.L_20 - .L_19)
.L_19:
        /*0004*/ 	.word	0x00000082


	//----- nvinfo : EIATTR_KPARAM_INFO
	.align		4
.L_20:
        /*0008*/ 	.byte	0x04, 0x17
        /*000a*/ 	.short	(.L_22 - .L_21)
.L_21:
        /*000c*/ 	.word	0x00000000
        /*0010*/ 	.short	0x0003
        /*0012*/ 	.short	0x0018
        /*0014*/ 	.byte	0x00, 0xf0, 0x11, 0x00


	//----- nvinfo : EIATTR_KPARAM_INFO
	.align		4
.L_22:
        /*0018*/ 	.byte	0x04, 0x17
        /*001a*/ 	.short	(.L_24 - .L_23)
.L_23:
        /*001c*/ 	.word	0x00000000
        /*0020*/ 	.short	0x0002
        /*0022*/ 	.short	0x0010
        /*0024*/ 	.byte	0x00, 0xf5, 0x21, 0x00


	//----- nvinfo : EIATTR_KPARAM_INFO
	.align		4
.L_24:
        /*0028*/ 	.byte	0x04, 0x17
        /*002a*/ 	.short	(.L_26 - .L_25)
.L_25:
        /*002c*/ 	.word	0x00000000
        /*0030*/ 	.short	0x0001
        /*0032*/ 	.short	0x0008
        /*0034*/ 	.byte	0x00, 0xf5, 0x21, 0x00


	//----- nvinfo : EIATTR_KPARAM_INFO
	.align		4
.L_26:
        /*0038*/ 	.byte	0x04, 0x17
        /*003a*/ 	.short	(.L_28 - .L_27)
.L_27:
        /*003c*/ 	.word	0x00000000
        /*0040*/ 	.short	0x0000
        /*0042*/ 	.short	0x0000
        /*0044*/ 	.byte	0x00, 0xf5, 0x21, 0x00


	//----- nvinfo : EIATTR_SPARSE_MMA_MASK
	.align		4
.L_28:
        /*0048*/ 	.byte	0x03, 0x50
        /*004a*/ 	.short	0x0000


	//----- nvinfo : EIATTR_MAXREG_COUNT
	.align		4
        /*004c*/ 	.byte	0x03, 0x1b
        /*004e*/ 	.short	0x00ff


	//----- nvinfo : EIATTR_NUM_BARRIERS
	.align		4
        /*0050*/ 	.byte	0x02, 0x4c
        /*0052*/ 	.byte	0x01
	.zero		1


	//----- nvinfo : EIATTR_MERCURY_ISA_VERSION
	.align		4
        /*0054*/ 	.byte	0x03, 0x5f
        /*0056*/ 	.short	0x0101


	//----- nvinfo : EIATTR_INT_WARP_WIDE_INSTR_OFFSETS
	.align		4
        /*0058*/ 	.byte	0x04, 0x31
        /*005a*/ 	.short	(.L_30 - .L_29)


	//   ....[0]....
.L_29:
        /*005c*/ 	.word	0x00000c30


	//   ....[1]....
        /*0060*/ 	.word	0x00000cc0


	//   ....[2]....
        /*0064*/ 	.word	0x00000d20


	//   ....[3]....
        /*0068*/ 	.word	0x00000e00


	//   ....[4]....
        /*006c*/ 	.word	0x00000e60


	//----- nvinfo : EIATTR_VRC_CTA_INIT_COUNT
	.align		4
.L_30:
        /*0070*/ 	.byte	0x02, 0x4a
	.zero		1
	.zero		1


	//----- nvinfo : EIATTR_EXIT_INSTR_OFFSETS
	.align		4
        /*0074*/ 	.byte	0x04, 0x1c
        /*0076*/ 	.short	(.L_32 - .L_31)


	//   ....[0]....
.L_31:
        /*0078*/ 	.word	0x00000090


	//   ....[1]....
        /*007c*/ 	.word	0x00000100


	//   ....[2]....
        /*0080*/ 	.word	0x00000ed0


	//----- nvinfo : EIATTR_CRS_STACK_SIZE
	.align		4
.L_32:
        /*0084*/ 	.byte	0x04, 0x1e
        /*0086*/ 	.short	(.L_34 - .L_33)
.L_33:
        /*0088*/ 	.word	0x00000000


	//----- nvinfo : EIATTR_CBANK_PARAM_SIZE
	.align		4
.L_34:
        /*008c*/ 	.byte	0x03, 0x19
        /*008e*/ 	.short	0x001c


	//----- nvinfo : EIATTR_PARAM_CBANK
	.align		4
        /*0090*/ 	.byte	0x04, 0x0a
        /*0092*/ 	.short	(.L_36 - .L_35)
	.align		4
.L_35:
        /*0094*/ 	.word	index@(.nv.constant0._Z20parallel_processEdgePiS_S_i)
        /*0098*/ 	.short	0x0380
        /*009a*/ 	.short	0x001c


	//----- nvinfo : EIATTR_SW_WAR
	.align		4
.L_36:
        /*009c*/ 	.byte	0x04, 0x36
        /*009e*/ 	.short	(.L_38 - .L_37)
.L_37:
        /*00a0*/ 	.word	0x00000008
.L_38:


//--------------------- .nv.callgraph             --------------------------
	.section	.nv.callgraph,"",@"SHT_CUDA_CALLGRAPH"
	.align	4
	.sectionentsize	8
	.align		4
        /*0000*/ 	.word	0x00000000
	.align		4
        /*0004*/ 	.word	0xffffffff
	.align		4
        /*0008*/ 	.word	0x00000000
	.align		4
        /*000c*/ 	.word	0xfffffffe
	.align		4
        /*0010*/ 	.word	0x00000000
	.align		4
        /*0014*/ 	.word	0xfffffffd
	.align		4
        /*0018*/ 	.word	0x00000000
	.align		4
        /*001c*/ 	.word	0xfffffffc


//--------------------- .nv.constant4             --------------------------
	.section	.nv.constant4,"a",@progbits
	.align	8
	.align		8
.nv.constant4:
        /*0000*/ 	.dword	parent
	.align		8
        /*0008*/ 	.dword	dist
	.align		8
        /*0010*/ 	.dword	fixed
	.align		8
        /*0018*/ 	.dword	Q
	.align		8
        /*0020*/ 	.dword	R
	.align		8
        /*0028*/ 	.dword	T
	.align		8
        /*0030*/ 	.dword	mwe
	.align		8
        /*0038*/ 	.dword	z_device
	.align		8
        /*0040*/ 	.dword	Q_index
	.align		8
        /*0048*/ 	.dword	R_index
	.align		8
        /*0050*/ 	.dword	mwe_index
	.align		8
        /*0058*/ 	.dword	T_index
	.align		8
        /*0060*/ 	.dword	edge_cnt


//--------------------- .text._Z20parallel_processEdgePiS_S_i --------------------------
	.section	.text._Z20parallel_processEdgePiS_S_i,"ax",@progbits
	.align	128
        .global         _Z20parallel_processEdgePiS_S_i
        .type           _Z20parallel_processEdgePiS_S_i,@function
        .size           _Z20parallel_processEdgePiS_S_i,(.L_x_10 - _Z20parallel_processEdgePiS_S_i)
        .other          _Z20parallel_processEdgePiS_S_i,@"STO_CUDA_ENTRY STV_DEFAULT"
_Z20parallel_processEdgePiS_S_i:
.text._Z20parallel_processEdgePiS_S_i:
[----:B------:R-:W-:Y:S08]  /*0000*/  LDC R1, c[0x0][0x37c] ;  /* 0x0000df00ff017b82 */ /* 0x000ff00000000800 */
[----:B------:R-:W0:Y:S01]  /*0010*/  LDC.64 R2, c[0x4][0x60] ;  /* 0x01001800ff027b82 */ /* 0x000e220000000a00 */
[----:B------:R-:W0:Y:S02]  /*0020*/  LDCU.64 UR4, c[0x0][0x358] ;  /* 0x00006b00ff0477ac */ /* 0x000e240008000a00 */
[----:B0-----:R-:W2:Y:S01]  /*0030*/  LDG.E R3, desc[UR4][R2.64] ;  /* 0x0000000402037981 */ /* 0x001ea2000c1e1900 */
[----:B------:R-:W0:Y:S01]  /*0040*/  LDCU UR6, c[0x0][0x360] ;  /* 0x00006c00ff0677ac */ /* 0x000e220008000800 */
[----:B------:R-:W0:Y:S01]  /*0050*/  S2R R11, SR_TID.X ;  /* 0x00000000000b7919 */ /* 0x000e220000002100 */
[----:B------:R-:W0:Y:S02]  /*0060*/  S2R R0, SR_CTAID.X ;  /* 0x0000000000007919 */ /* 0x000e240000002500 */
[----:B0-----:R-:W-:-:S05]  /*0070*/  IMAD R11, R0, UR6, R11 ;  /* 0x00000006000b7c24 */ /* 0x001fca000f8e020b */
[----:B--2---:R-:W-:-:S13]  /*0080*/  ISETP.GE.AND P0, PT, R11, R3, PT ;  /* 0x000000030b00720c */ /* 0x004fda0003f06270 */
[----:B------:R-:W-:Y:S05]  /*0090*/  @P0 EXIT ;  /* 0x000000000000094d */ /* 0x000fea0003800000 */
[----:B------:R-:W0:Y:S01]  /*00a0*/  LDC.64 R4, c[0x0][0x380] ;  /* 0x0000e000ff047b82 */ /* 0x000e220000000a00 */
[----:B------:R-:W1:Y:S01]  /*00b0*/  LDCU UR6, c[0x0][0x398] ;  /* 0x00007300ff0677ac */ /* 0x000e620008000800 */
[----:B0-----:R-:W-:-:S06]  /*00c0*/  IMAD.WIDE R4, R11, 0x4, R4 ;  /* 0x000000040b047825 */ /* 0x001fcc00078e0204 */
[----:B------:R-:W2:Y:S01]  /*00d0*/  LDG.E R5, desc[UR4][R4.64] ;  /* 0x0000000404057981 */ /* 0x000ea2000c1e1900 */
[----:B-1----:R-:W-:-:S05]  /*00e0*/  IMAD.U32 R2, RZ, RZ, UR6 ;  /* 0x00000006ff027e24 */ /* 0x002fca000f8e00ff */
[----:B--2---:R-:W-:-:S13]  /*00f0*/  ISETP.NE.AND P0, PT, R5, R2, PT ;  /* 0x000000020500720c */ /* 0x004fda0003f05270 */
[----:B------:R-:W-:Y:S05]  /*0100*/  @P0 EXIT ;  /* 0x000000000000094d */ /* 0x000fea0003800000 */
[----:B------:R-:W0:Y:S01]  /*0110*/  LDC.64 R6, c[0x0][0x388] ;  /* 0x0000e200ff067b82 */ /* 0x000e220000000a00 */
[----:B------:R-:W1:Y:S07]  /*0120*/  LDCU.64 UR6, c[0x4][0x10] ;  /* 0x01000200ff0677ac */ /* 0x000e6e0008000a00 */
[----:B------:R-:W2:Y:S01]  /*0130*/  LDC.64 R8, c[0x0][0x390] ;  /* 0x0000e400ff087b82 */ /* 0x000ea20000000a00 */
[----:B0-----:R-:W-:-:S05]  /*0140*/  IMAD.WIDE R6, R11, 0x4, R6 ;  /* 0x000000040b067825 */ /* 0x001fca00078e0206 */
[----:B------:R-:W1:Y:S02]  /*0150*/  LDG.E R0, desc[UR4][R6.64] ;  /* 0x0000000406007981 */ /* 0x000e64000c1e1900 */
[----:B-1----:R-:W-:-:S04]  /*0160*/  IADD3 R4, P0, PT, R0, UR6, RZ ;  /* 0x0000000600047c10 */ /* 0x002fc8000ff1e0ff */
[----:B------:R-:W-:Y:S01]  /*0170*/  LEA.HI.X.SX32 R5, R0, UR7, 0x1, P0 ;  /* 0x0000000700057c11 */ /* 0x000fe200080f0eff */
[----:B------:R-:W0:Y:S04]  /*0180*/  LDCU UR7, c[0x0][0x398] ;  /* 0x00007300ff0777ac */ /* 0x000e280008000800 */
[----:B------:R-:W3:Y:S01]  /*0190*/  LDG.E.U8 R10, desc[UR4][R4.64] ;  /* 0x00000004040a7981 */ /* 0x000ee2000c1e1100 */
[----:B------:R-:W-:Y:S01]  /*01a0*/  BSSY.RECONVERGENT B0, `(.L_x_0) ;  /* 0x00000d0000007945 */ /* 0x000fe20003800200 */
[----:B--2---:R-:W-:Y:S01]  /*01b0*/  IMAD.WIDE R8, R11, 0x4, R8 ;  /* 0x000000040b087825 */ /* 0x004fe200078e0208 */
[----:B---3--:R-:W-:-:S13]  /*01c0*/  ISETP.NE.AND P0, PT, R10, RZ, PT ;  /* 0x000000ff0a00720c */ /* 0x008fda0003f05270 */
[----:B0-----:R-:W-:Y:S05]  /*01d0*/  @P0 BRA `(.L_x_1) ;  /* 0x0000000c00300947 */ /* 0x001fea0003800000 */
[----:B------:R0:W5:Y:S01]  /*01e0*/  LDG.E R13, desc[UR4][R8.64] ;  /* 0x00000004080d7981 */ /* 0x000162000c1e1900 */
[----:B------:R-:W-:-:S13]  /*01f0*/  ISETP.GE.AND P0, PT, R3, 0x1, PT ;  /* 0x000000010300780c */ /* 0x000fda0003f06270 */
[----:B0-----:R-:W-:Y:S05]  /*0200*/  @!P0 BRA `(.L_x_2) ;  /* 0x0000000000408947 */ /* 0x001fea0003800000 */
[----:B------:R-:W0:Y:S01]  /*0210*/  LDC.64 R6, c[0x4][0x30] ;  /* 0x01000c00ff067b82 */ /* 0x000e220000000a00 */
[----:B------:R-:W-:-:S07]  /*0220*/  IMAD.MOV.U32 R10, RZ, RZ, RZ ;  /* 0x000000ffff0a7224 */ /* 0x000fce00078e00ff */
.L_x_6:
[----:B0-----:R-:W-:-:S05]  /*0230*/  IMAD.WIDE.U32 R8, R10, 0x8, R6 ;  /* 0x000000080a087825 */ /* 0x001fca00078e0006 */
[----:B------:R-:W2:Y:S01]  /*0240*/  LDG.E R11, desc[UR4][R8.64] ;  /* 0x00000004080b7981 */ /* 0x000ea2000c1e1900 */
[----:B------:R-:W-:Y:S01]  /*0250*/  IMAD.U32 R2, RZ, RZ, UR7 ;  /* 0x00000007ff027e24 */ /* 0x000fe2000f8e00ff */
[----:B------:R-:W-:Y:S04]  /*0260*/  BSSY.RELIABLE B1, `(.L_x_3) ;  /* 0x0000007000017945 */ /* 0x000fe80003800100 */
[----:B--2---:R-:W-:-:S13]  /*0270*/  ISETP.NE.AND P0, PT, R11, R2, PT ;  /* 0x000000020b00720c */ /* 0x004fda0003f05270 */
[----:B------:R-:W-:Y:S05]  /*0280*/  @P0 BRA `(.L_x_4) ;  /* 0x0000000000100947 */ /* 0x000fea0003800000 */
[----:B------:R-:W2:Y:S02]  /*0290*/  LDG.E R9, desc[UR4][R8.64+0x4] ;  /* 0x0000040408097981 */ /* 0x000ea4000c1e1900 */
[----:B--2---:R-:W-:-:S13]  /*02a0*/  ISETP.NE.AND P0, PT, R9, R0, PT ;  /* 0x000000000900720c */ /* 0x004fda0003f05270 */
[----:B------:R-:W-:Y:S05]  /*02b0*/  @!P0 BREAK.RELIABLE B1 ;  /* 0x0000000000018942 */ /* 0x000fea0003800100 */
[----:B------:R-:W-:Y:S05]  /*02c0*/  @!P0 BRA `(.L_x_5) ;  /* 0x0000000800908947 */ /* 0x000fea0003800000 */
.L_x_4:
[----:B------:R-:W-:Y:S05]  /*02d0*/  BSYNC.RELIABLE B1 ;  /* 0x0000000000017941 */ /* 0x000fea0003800100 */
.L_x_3:
[----:B------:R-:W-:-:S05]  /*02e0*/  VIADD R10, R10, 0x1 ;  /* 0x000000010a0a7836 */ /* 0x000fca0000000000 */
[----:B------:R-:W-:-:S13]  /*02f0*/  ISETP.NE.AND P0, PT, R10, R3, PT ;  /* 0x000000030a00720c */ /* 0x000fda0003f05270 */
[----:B------:R-:W-:Y:S05]  /*0300*/  @P0 BRA `(.L_x_6) ;  /* 0xfffffffc00c80947 */ /* 0x000fea000383ffff */
.L_x_2:
[----:B------:R-:W0:Y:S02]  /*0310*/  LDC.64 R8, c[0x4][0x8] ;  /* 0x01000200ff087b82 */ /* 0x000e240000000a00 */
[----:B0-----:R-:W-:-:S05]  /*0320*/  IMAD.WIDE R8, R0, 0x4, R8 ;  /* 0x0000000400087825 */ /* 0x001fca00078e0208 */
[----:B------:R-:W2:Y:S02]  /*0330*/  LDG.E R4, desc[UR4][R8.64] ;  /* 0x0000000408047981 */ /* 0x000ea4000c1e1900 */
[----:B--2--5:R-:W-:-:S13]  /*0340*/  ISETP.GT.AND P0, PT, R4, R13, PT ;  /* 0x0000000d0400720c */ /* 0x024fda0003f04270 */
[----:B------:R-:W-:Y:S05]  /*0350*/  @!P0 BRA `(.L_x_1) ;  /* 0x0000000800d08947 */ /* 0x000fea0003800000 */
[----:B------:R-:W0:Y:S01]  /*0360*/  LDC.64 R10, c[0x4][RZ] ;  /* 0x01000000ff0a7b82 */ /* 0x000e220000000a00 */
[----:B------:R1:W-:Y:S01]  /*0370*/  STG.E desc[UR4][R8.64], R13 ;  /* 0x0000000d08007986 */ /* 0x0003e2000c101904 */
[----:B------:R-:W-:Y:S01]  /*0380*/  BSSY.RELIABLE B1, `(.L_x_7) ;  /* 0x0000089000017945 */ /* 0x000fe20003800100 */
[----:B------:R-:W-:-:S05]  /*0390*/  IMAD.MOV.U32 R7, RZ, RZ, RZ ;  /* 0x000000ffff077224 */ /* 0x000fca00078e00ff */
[----:B------:R-:W2:Y:S01]  /*03a0*/  LDC.64 R4, c[0x4][0x18] ;  /* 0x01000600ff047b82 */ /* 0x000ea20000000a00 */
[----:B0-----:R-:W-:-:S05]  /*03b0*/  IMAD.WIDE R10, R0, 0x4, R10 ;  /* 0x00000004000a7825 */ /* 0x001fca00078e020a */
[----:B------:R1:W-:Y:S02]  /*03c0*/  STG.E desc[UR4][R10.64], R2 ;  /* 0x000000020a007986 */ /* 0x0003e4000c101904 */
.L_x_8:
[----:B-12---:R-:W-:-:S05]  /*03d0*/  IMAD.WIDE.U32 R2, R7, 0x4, R4 ;  /* 0x0000000407027825 */ /* 0x006fca00078e0004 */
[----:B------:R-:W2:Y:S02]  /*03e0*/  LDG.E R9, desc[UR4][R2.64] ;  /* 0x0000000402097981 */ /* 0x000ea4000c1e1900 */
[----:B--2---:R-:W-:-:S13]  /*03f0*/  ISETP.NE.AND P0, PT, R9, R0, PT ;  /* 0x000000000900720c */ /* 0x004fda0003f05270 */
[----:B------:R-:W-:Y:S05]  /*0400*/  @!P0 BREAK.RELIABLE B1 ;  /* 0x0000000000018942 */ /* 0x000fea0003800100 */
[----:B------:R-:W-:Y:S05]  /*0410*/  @!P0 BRA `(.L_x_1) ;  /* 0x0000000800a08947 */ /* 0x000fea0003800000 */
        /* <DEDUP_REMOVED lines=124> */
[----:B------:R-:W-:-:S05]  /*0be0*/  VIADD R7, R7, 0x20 ;  /* 0x0000002007077836 */ /* 0x000fca0000000000 */
[----:B------:R-:W-:-:S13]  /*0bf0*/  ISETP.NE.AND P0, PT, R7, 0x2ee0, PT ;  /* 0x00002ee00700780c */ /* 0x000fda0003f05270 */
[----:B------:R-:W-:Y:S05]  /*0c00*/  @P0 BRA `(.L_x_8) ;  /* 0xfffffff400f00947 */ /* 0x000fea000383ffff */
[----:B------:R-:W-:Y:S05]  /*0c10*/  BSYNC.RELIABLE B1 ;  /* 0x0000000000017941 */ /* 0x000fea0003800100 */
.L_x_7:
[----:B------:R-:W0:Y:S01]  /*0c20*/  S2R R7, SR_LANEID ;  /* 0x0000000000077919 */ /* 0x000e220000000000 */
[----:B------:R-:W-:Y:S01]  /*0c30*/  VOTEU.ANY UR6, UPT, PT ;  /* 0x0000000000067886 */ /* 0x000fe200038e0100 */
[----:B------:R-:W1:Y:S01]  /*0c40*/  LDC.64 R2, c[0x4][0x40] ;  /* 0x01001000ff027b82 */ /* 0x000e620000000a00 */
[----:B------:R-:W0:Y:S08]  /*0c50*/  FLO.U32 R6, UR6 ;  /* 0x0000000600067d00 */ /* 0x000e3000080e0000 */
[----:B------:R-:W1:Y:S01]  /*0c60*/  POPC R9, UR6 ;  /* 0x0000000600097d09 */ /* 0x000e620008000000 */
[----:B0-----:R-:W-:-:S13]  /*0c70*/  ISETP.EQ.U32.AND P0, PT, R6, R7, PT ;  /* 0x000000070600720c */ /* 0x001fda0003f02070 */
[----:B-1----:R-:W2:Y:S01]  /*0c80*/  @P0 ATOMG.E.ADD.STRONG.GPU PT, R3, desc[UR4][R2.64], R9 ;  /* 0x80000009020309a8 */ /* 0x002ea200081ef104 */
[----:B------:R-:W0:Y:S02]  /*0c90*/  S2R R8, SR_LTMASK ;  /* 0x0000000000087919 */ /* 0x000e240000003900 */
[----:B0-----:R-:W-:-:S06]  /*0ca0*/  LOP3.LUT R8, R8, UR6, RZ, 0xc0, !PT ;  /* 0x0000000608087c12 */ /* 0x001fcc000f8ec0ff */
[----:B------:R-:W0:Y:S01]  /*0cb0*/  POPC R8, R8 ;  /* 0x0000000800087309 */ /* 0x000e220000000000 */
[----:B--2---:R-:W0:Y:S02]  /*0cc0*/  SHFL.IDX PT, R7, R3, R6, 0x1f ;  /* 0x00001f0603077589 */ /* 0x004e2400000e0000 */
[----:B0-----:R-:W-:-:S04]  /*0cd0*/  IMAD.IADD R7, R7, 0x1, R8 ;  /* 0x0000000107077824 */ /* 0x001fc800078e0208 */
[----:B------:R-:W-:-:S05]  /*0ce0*/  IMAD.WIDE R4, R7, 0x4, R4 ;  /* 0x0000000407047825 */ /* 0x000fca00078e0204 */
[----:B------:R1:W-:Y:S01]  /*0cf0*/  STG.E desc[UR4][R4.64], R0 ;  /* 0x0000000004007986 */ /* 0x0003e2000c101904 */
[----:B------:R-:W-:Y:S05]  /*0d00*/  BRA `(.L_x_1) ;  /* 0x0000000000647947 */ /* 0x000fea0003800000 */
.L_x_5:
[----:B------:R-:W0:Y:S01]  /*0d10*/  S2R R3, SR_LANEID ;  /* 0x0000000000037919 */ /* 0x000e220000000000 */
[----:B------:R-:W-:Y:S01]  /*0d20*/  VOTEU.ANY UR6, UPT, PT ;  /* 0x0000000000067886 */ /* 0x000fe200038e0100 */
[----:B------:R-:W1:Y:S01]  /*0d30*/  LDC.64 R6, c[0x4][0x58] ;  /* 0x01001600ff067b82 */ /* 0x000e620000000a00 */
[----:B------:R-:W0:Y:S01]  /*0d40*/  FLO.U32 R12, UR6 ;  /* 0x00000006000c7d00 */ /* 0x000e2200080e0000 */
[----:B------:R-:W-:-:S05]  /*0d50*/  IMAD.MOV.U32 R9, RZ, RZ, 0x1 ;  /* 0x00000001ff097424 */ /* 0x000fca00078e00ff */
[----:B------:R2:W-:Y:S02]  /*0d60*/  STG.E.U8 desc[UR4][R4.64], R9 ;  /* 0x0000000904007986 */ /* 0x0005e4000c101104 */
[----:B-----5:R-:W1:Y:S01]  /*0d70*/  POPC R13, UR6 ;  /* 0x00000006000d7d09 */ /* 0x020e620008000000 */
[----:B------:R-:W3:Y:S01]  /*0d80*/  S2R R14, SR_LTMASK ;  /* 0x00000000000e7919 */ /* 0x000ee20000003900 */
[----:B------:R-:W4:Y:S08]  /*0d90*/  LDC.64 R10, c[0x4][0x48] ;  /* 0x01001200ff0a7b82 */ /* 0x000f300000000a00 */
[----:B--2---:R-:W2:Y:S08]  /*0da0*/  LDC.64 R8, c[0x4][0x28] ;  /* 0x01000a00ff087b82 */ /* 0x004eb00000000a00 */
[----:B------:R-:W4:Y:S01]  /*0db0*/  LDC.64 R4, c[0x4][0x20] ;  /* 0x01000800ff047b82 */ /* 0x000f220000000a00 */
[----:B0-----:R-:W-:-:S13]  /*0dc0*/  ISETP.EQ.U32.AND P0, PT, R12, R3, PT ;  /* 0x000000030c00720c */ /* 0x001fda0003f02070 */
[----:B-1----:R-:W2:Y:S01]  /*0dd0*/  @P0 ATOMG.E.ADD.STRONG.GPU PT, R7, desc[UR4][R6.64], R13 ;  /* 0x8000000d060709a8 */ /* 0x002ea200081ef104 */
[----:B---3--:R-:W-:-:S06]  /*0de0*/  LOP3.LUT R14, R14, UR6, RZ, 0xc0, !PT ;  /* 0x000000060e0e7c12 */ /* 0x008fcc000f8ec0ff */
[----:B------:R-:W0:Y:S01]  /*0df0*/  POPC R14, R14 ;  /* 0x0000000e000e7309 */ /* 0x000e220000000000 */
[----:B--2---:R-:W0:Y:S02]  /*0e00*/  SHFL.IDX PT, R3, R7, R12, 0x1f ;  /* 0x00001f0c07037589 */ /* 0x004e2400000e0000 */
[----:B0-----:R-:W-:-:S04]  /*0e10*/  IMAD.IADD R3, R3, 0x1, R14 ;  /* 0x0000000103037824 */ /* 0x001fc800078e020e */
[----:B------:R-:W-:-:S05]  /*0e20*/  IMAD.WIDE R8, R3, 0x8, R8 ;  /* 0x0000000803087825 */ /* 0x000fca00078e0208 */
[----:B------:R-:W-:Y:S04]  /*0e30*/  STG.E desc[UR4][R8.64+0x4], R2 ;  /* 0x0000040208007986 */ /* 0x000fe8000c101904 */
[----:B------:R-:W-:Y:S04]  /*0e40*/  STG.E desc[UR4][R8.64], R0 ;  /* 0x0000000008007986 */ /* 0x000fe8000c101904 */
[----:B----4-:R-:W2:Y:S04]  /*0e50*/  @P0 ATOMG.E.ADD.STRONG.GPU PT, R11, desc[UR4][R10.64], R13 ;  /* 0x8000000d0a0b09a8 */ /* 0x010ea800081ef104 */
[----:B--2---:R-:W0:Y:S02]  /*0e60*/  SHFL.IDX PT, R3, R11, R12, 0x1f ;  /* 0x00001f0c0b037589 */ /* 0x004e2400000e0000 */
[----:B0-----:R-:W-:-:S04]  /*0e70*/  IMAD.IADD R3, R14, 0x1, R3 ;  /* 0x000000010e037824 */ /* 0x001fc800078e0203 */
[----:B------:R-:W-:-:S05]  /*0e80*/  IMAD.WIDE R4, R3, 0x4, R4 ;  /* 0x0000000403047825 */ /* 0x000fca00078e0204 */
[----:B------:R0:W-:Y:S02]  /*0e90*/  STG.E desc[UR4][R4.64], R0 ;  /* 0x0000000004007986 */ /* 0x0001e4000c101904 */
.L_x_1:
[----:B------:R-:W-:Y:S05]  /*0ea0*/  BSYNC.RECONVERGENT B0 ;  /* 0x0000000000007941 */ /* 0x000fea0003800200 */
.L_x_0:
[----:B------:R-:W-:Y:S05]  /*0eb0*/  WARPSYNC.ALL ;  /* 0x0000000000007948 */ /* 0x000fea0003800000 */
[----:B------:R-:W-:Y:S06]  /*0ec0*/  BAR.SYNC.DEFER_BLOCKING 0x0 ;  /* 0x0000000000007b1d */ /* 0x000fec0000010000 */
[----:B------:R-:W-:Y:S05]  /*0ed0*/  EXIT ;  /* 0x000000000000794d */ /* 0x000fea0003800000 */
.L_x_9:
[----:B------:R-:W-:-:S00]  /*0ee0*/  BRA `(.L_x_9) ;  /* 0xfffffffc00fc7947 */ /* 0x000fc0000383ffff */
[----:B------:R-:W-:-:S00]  /*0ef0*/  NOP ;  /* 0x0000000000007918 */ /* 0x000fc00000000000 */
        /* <DEDUP_REMOVED lines=8> */
.L_x_10:


//--------------------- .nv.shared.reserved.0     --------------------------
	.section	.nv.shared.reserved.0,"aw",@nobits
	.weak		__nv_reservedSMEM_offset_0_alias
	.size		__nv_reservedSMEM_offset_0_alias, 0, 64
	.other		__nv_reservedSMEM_offset_0_alias,@"STO_CUDA_RESERVED_SHARED STV_DEFAULT"
__nv_reservedSMEM_offset_0_alias:
	.zero		0
	.zero		64


//--------------------- .nv.global                --------------------------
	.section	.nv.global,"aw",@nobits
	.align	4
.nv.global:
	.type		Q_index,@object
	.size		Q_index,(edge_cnt - Q_index)
	.other		Q_index,@"STV_DEFAULT STO_CUDA_MANAGED"
Q_index:
	.zero		4
	.type		edge_cnt,@object
	.size		edge_cnt,(mwe_index - edge_cnt)
	.other		edge_cnt,@"STV_DEFAULT STO_CUDA_MANAGED"
edge_cnt:
	.zero		4
	.type		mwe_index,@object
	.size		mwe_index,(T_index - mwe_index)
	.other		mwe_index,@"STV_DEFAULT STO_CUDA_MANAGED"
mwe_index:
	.zero		4
	.type		T_index,@object
	.size		T_index,(z_device - T_index)
	.other		T_index,@"STV_DEFAULT STO_CUDA_MANAGED"
T_index:
	.zero		4
	.type		z_device,@object
	.size		z_device,(R_index - z_device)
	.other		z_device,@"STV_DEFAULT STO_CUDA_MANAGED"
z_device:
	.zero		4
	.type		R_index,@object
	.size		R_index,(parent - R_index)
	.other		R_index,@"STV_DEFAULT STO_CUDA_MANAGED"
R_index:
	.zero		4
	.type		parent,@object
	.size		parent,(R - parent)
	.other		parent,@"STV_DEFAULT STO_CUDA_MANAGED"
parent:
	.zero		48000
	.type		R,@object
	.size		R,(Q - R)
	.other		R,@"STV_DEFAULT STO_CUDA_MANAGED"
R:
	.zero		48000
	.type		Q,@object
	.size		Q,(dist - Q)
	.other		Q,@"STV_DEFAULT STO_CUDA_MANAGED"
Q:
	.zero		48000
	.type		dist,@object
	.size		dist,(mwe - dist)
	.other		dist,@"STV_DEFAULT STO_CUDA_MANAGED"
dist:
	.zero		48000
	.type		mwe,@object
	.size		mwe,(T - mwe)
	.other		mwe,@"STV_DEFAULT STO_CUDA_MANAGED"
mwe:
	.zero		1152000000
	.type		T,@object
	.size		T,(fixed - T)
	.other		T,@"STV_DEFAULT STO_CUDA_MANAGED"
T:
	.zero		1152000000
	.type		fixed,@object
	.size		fixed,(.L_2 - fixed)
	.other		fixed,@"STV_DEFAULT STO_CUDA_MANAGED"
fixed:
	.zero		12000
.L_2:


//--------------------- .nv.constant0._Z20parallel_processEdgePiS_S_i --------------------------
	.section	.nv.constant0._Z20parallel_processEdgePiS_S_i,"a",@progbits
	.sectionflags	@""
	.align	4
.nv.constant0._Z20parallel_processEdgePiS_S_i:
	.zero		924


//--------------------- SYMBOLS --------------------------

	.type		.nv.reservedSmem.offset0,@object
	.size		.nv.reservedSmem.offset0,0x4
